//
// Generated by NVIDIA NVVM Compiler
//
// Compiler Build ID: CL-36424714
// Cuda compilation tools, release 13.0, V13.0.88
// Based on NVVM 20.0.0
//

.version 9.0
.target sm_100
.address_size 64

	// .globl	_Z13convertToCapsPci

.visible .entry _Z13convertToCapsPci(
	.param .u64 .ptr .align 1 _Z13convertToCapsPci_param_0,
	.param .u32 _Z13convertToCapsPci_param_1
)
{
	.reg .pred 	%p<3>;
	.reg .b16 	%rs<5>;
	.reg .b32 	%r<6>;
	.reg .b64 	%rd<5>;

	ld.param.u64 	%rd2, [_Z13convertToCapsPci_param_0];
	ld.param.u32 	%r2, [_Z13convertToCapsPci_param_1];
	mov.u32 	%r3, %tid.x;
	mov.u32 	%r4, %ctaid.x;
	mov.u32 	%r5, %ntid.x;
	mad.lo.s32 	%r1, %r4, %r5, %r3;
	setp.ge.s32 	%p1, %r1, %r2;
	@%p1 bra 	$L__BB0_3;
	cvta.to.global.u64 	%rd3, %rd2;
	cvt.s64.s32 	%rd4, %r1;
	add.s64 	%rd1, %rd3, %rd4;
	ld.global.u8 	%rs1, [%rd1];
	add.s16 	%rs2, %rs1, -97;
	and.b16  	%rs3, %rs2, 255;
	setp.gt.u16 	%p2, %rs3, 25;
	@%p2 bra 	$L__BB0_3;
	add.s16 	%rs4, %rs1, -32;
	st.global.u8 	[%rd1], %rs4;
$L__BB0_3:
	ret;

}
	// .globl	_Z16findMaxOccurencePcPii
.visible .entry _Z16findMaxOccurencePcPii(
	.param .u64 .ptr .align 1 _Z16findMaxOccurencePcPii_param_0,
	.param .u64 .ptr .align 1 _Z16findMaxOccurencePcPii_param_1,
	.param .u32 _Z16findMaxOccurencePcPii_param_2
)
{
	.reg .pred 	%p<2>;
	.reg .b32 	%r<8>;
	.reg .b64 	%rd<9>;

	ld.param.u64 	%rd1, [_Z16findMaxOccurencePcPii_param_0];
	ld.param.u64 	%rd2, [_Z16findMaxOccurencePcPii_param_1];
	ld.param.u32 	%r2, [_Z16findMaxOccurencePcPii_param_2];
	mov.u32 	%r3, %tid.x;
	mov.u32 	%r4, %ctaid.x;
	mov.u32 	%r5, %ntid.x;
	mad.lo.s32 	%r1, %r4, %r5, %r3;
	setp.ge.s32 	%p1, %r1, %r2;
	@%p1 bra 	$L__BB1_2;
	cvta.to.global.u64 	%rd3, %rd1;
	cvta.to.global.u64 	%rd4, %rd2;
	cvt.s64.s32 	%rd5, %r1;
	add.s64 	%rd6, %rd3, %rd5;
	ld.global.s8 	%r6, [%rd6];
	mul.wide.s32 	%rd7, %r6, 4;
	add.s64 	%rd8, %rd4, %rd7;
	atom.global.add.u32 	%r7, [%rd8+-260], 1;
$L__BB1_2:
	ret;

}


// ===== COMPILED SASS (sm_100) =====

	.target	sm_100

	.elftype	@"ET_EXEC"


//--------------------- .note.nv.tkinfo           --------------------------
	.section	.note.nv.tkinfo,"",@"SHT_NOTE"
	.sectionflags	@"SHF_NOTE_NV_TKINFO"
	.tkinfo
        /*0018*/ 	.word	0x00000002
        /*0030*/ 	.string	""
        /*0030*/ 	.string	"ptxas"
        /*0030*/ 	.string	"Cuda compilation tools, release 13.0, V13.0.88"
        /*0030*/ 	.string	"Build cuda_13.0.r13.0/compiler.36424714_0"
        /*0030*/ 	.string	"-arch sm_100 -m 64 "



//--------------------- .note.nv.cuinfo           --------------------------
	.section	.note.nv.cuinfo,"",@"SHT_NOTE"
	.sectionflags	@"SHF_NOTE_NV_CUINFO"
        /*0018*/ 	.short	0x0002
        /*001a*/ 	.short	0x0064
        /*001c*/ 	.short	0x0082
	.zero		2


//--------------------- .nv.info                  --------------------------
	.section	.nv.info,"",@"SHT_CUDA_INFO"
	.align	4


	//----- nvinfo : EIATTR_REGCOUNT
	.align		4
        /*0000*/ 	.byte	0x04, 0x2f
        /*0002*/ 	.short	(.L_1 - .L_0)
	.align		4
.L_0:
        /*0004*/ 	.word	index@(_Z13convertToCapsPci)
        /*0008*/ 	.word	0x00000008


	//----- nvinfo : EIATTR_FRAME_SIZE
	.align		4
.L_1:
        /*000c*/ 	.byte	0x04, 0x11
        /*000e*/ 	.short	(.L_3 - .L_2)
	.align		4
.L_2:
        /*0010*/ 	.word	index@(_Z13convertToCapsPci)
        /*0014*/ 	.word	0x00000000


	//----- nvinfo : EIATTR_REGCOUNT
	.align		4
.L_3:
        /*0018*/ 	.byte	0x04, 0x2f
        /*001a*/ 	.short	(.L_5 - .L_4)
	.align		4
.L_4:
        /*001c*/ 	.word	index@(_Z16findMaxOccurencePcPii)
        /*0020*/ 	.word	0x0000000a


	//----- nvinfo : EIATTR_FRAME_SIZE
	.align		4
.L_5:
        /*0024*/ 	.byte	0x04, 0x11
        /*0026*/ 	.short	(.L_7 - .L_6)
	.align		4
.L_6:
        /*0028*/ 	.word	index@(_Z16findMaxOccurencePcPii)
        /*002c*/ 	.word	0x00000000


	//----- nvinfo : EIATTR_MIN_STACK_SIZE
	.align		4
.L_7:
        /*0030*/ 	.byte	0x04, 0x12
        /*0032*/ 	.short	(.L_9 - .L_8)
	.align		4
.L_8:
        /*0034*/ 	.word	index@(_Z16findMaxOccurencePcPii)
        /*0038*/ 	.word	0x00000000


	//----- nvinfo : EIATTR_MIN_STACK_SIZE
	.align		4
.L_9:
        /*003c*/ 	.byte	0x04, 0x12
        /*003e*/ 	.short	(.L_11 - .L_10)
	.align		4
.L_10:
        /*0040*/ 	.word	index@(_Z13convertToCapsPci)
        /*0044*/ 	.word	0x00000000
.L_11:


//--------------------- .nv.compat                --------------------------
	.section	.nv.compat,"",@"SHT_CUDA_COMPAT_INFO"
	.align	4
        /*0000*/ 	.byte	0x02, 0x09, 0x00, 0x00, 0x02, 0x02, 0x01, 0x00, 0x02, 0x05, 0x05, 0x00, 0x03, 0x07, 0x01, 0x01
        /*0010*/ 	.byte	0x02, 0x03, 0x00, 0x00, 0x02, 0x06, 0x01, 0x00, 0x04, 0x0b, 0x08, 0x00, 0x09, 0x00, 0x00, 0x00
        /*0020*/ 	.byte	0x00, 0x00, 0x00, 0x00


//--------------------- .nv.info._Z16findMaxOccurencePcPii --------------------------
	.section	.nv.info._Z16findMaxOccurencePcPii,"",@"SHT_CUDA_INFO"
	.sectionflags	@""
	.align	4


	//----- nvinfo : EIATTR_CUDA_API_VERSION
	.align		4
        /*0000*/ 	.byte	0x04, 0x37
        /*0002*/ 	.short	(.L_13 - .L_12)
.L_12:
        /*0004*/ 	.word	0x00000082


	//----- nvinfo : EIATTR_KPARAM_INFO
	.align		4
.L_13:
        /*0008*/ 	.byte	0x04, 0x17
        /*000a*/ 	.short	(.L_15 - .L_14)
.L_14:
        /*000c*/ 	.word	0x00000000
        /*0010*/ 	.short	0x0002
        /*0012*/ 	.short	0x0010
        /*0014*/ 	.byte	0x00, 0xf0, 0x11, 0x00


	//----- nvinfo : EIATTR_KPARAM_INFO
	.align		4
.L_15:
        /*0018*/ 	.byte	0x04, 0x17
        /*001a*/ 	.short	(.L_17 - .L_16)
.L_16:
        /*001c*/ 	.word	0x00000000
        /*0020*/ 	.short	0x0001
        /*0022*/ 	.short	0x0008
        /*0024*/ 	.byte	0x00, 0xf5, 0x21, 0x00


	//----- nvinfo : EIATTR_KPARAM_INFO
	.align		4
.L_17:
        /*0028*/ 	.byte	0x04, 0x17
        /*002a*/ 	.short	(.L_19 - .L_18)
.L_18:
        /*002c*/ 	.word	0x00000000
        /*0030*/ 	.short	0x0000
        /*0032*/ 	.short	0x0000
        /*0034*/ 	.byte	0x00, 0xf5, 0x21, 0x00


	//----- nvinfo : EIATTR_SPARSE_MMA_MASK
	.align		4
.L_19:
        /*0038*/ 	.byte	0x03, 0x50
        /*003a*/ 	.short	0x0000


	//----- nvinfo : EIATTR_MAXREG_COUNT
	.align		4
        /*003c*/ 	.byte	0x03, 0x1b
        /*003e*/ 	.short	0x00ff


	//----- nvinfo : EIATTR_MERCURY_ISA_VERSION
	.align		4
        /*0040*/ 	.byte	0x03, 0x5f
        /*0042*/ 	.short	0x0101


	//----- nvinfo : EIATTR_VRC_CTA_INIT_COUNT
	.align		4
        /*0044*/ 	.byte	0x02, 0x4a
	.zero		1
	.zero		1


	//----- nvinfo : EIATTR_EXIT_INSTR_OFFSETS
	.align		4
        /*0048*/ 	.byte	0x04, 0x1c
        /*004a*/ 	.short	(.L_21 - .L_20)


	//   ....[0]....
.L_20:
        /*004c*/ 	.word	0x00000070


	//   ....[1]....
        /*0050*/ 	.word	0x00000110


	//----- nvinfo : EIATTR_CBANK_PARAM_SIZE
	.align		4
.L_21:
        /*0054*/ 	.byte	0x03, 0x19
        /*0056*/ 	.short	0x0014


	//----- nvinfo : EIATTR_PARAM_CBANK
	.align		4
        /*0058*/ 	.byte	0x04, 0x0a
        /*005a*/ 	.short	(.L_23 - .L_22)
	.align		4
.L_22:
        /*005c*/ 	.word	index@(.nv.constant0._Z16findMaxOccurencePcPii)
        /*0060*/ 	.short	0x0380
        /*0062*/ 	.short	0x0014


	//----- nvinfo : EIATTR_SW_WAR
	.align		4
.L_23:
        /*0064*/ 	.byte	0x04, 0x36
        /*0066*/ 	.short	(.L_25 - .L_24)
.L_24:
        /*0068*/ 	.word	0x00000008
.L_25:


//--------------------- .nv.info._Z13convertToCapsPci --------------------------
	.section	.nv.info._Z13convertToCapsPci,"",@"SHT_CUDA_INFO"
	.sectionflags	@""
	.align	4


	//----- nvinfo : EIATTR_CUDA_API_VERSION
	.align		4
        /*0000*/ 	.byte	0x04, 0x37
        /*0002*/ 	.short	(.L_27 - .L_26)
.L_26:
        /*0004*/ 	.word	0x00000082


	//----- nvinfo : EIATTR_KPARAM_INFO
	.align		4
.L_27:
        /*0008*/ 	.byte	0x04, 0x17
        /*000a*/ 	.short	(.L_29 - .L_28)
.L_28:
        /*000c*/ 	.word	0x00000000
        /*0010*/ 	.short	0x0001
        /*0012*/ 	.short	0x0008
        /*0014*/ 	.byte	0x00, 0xf0, 0x11, 0x00


	//----- nvinfo : EIATTR_KPARAM_INFO
	.align		4
.L_29:
        /*0018*/ 	.byte	0x04, 0x17
        /*001a*/ 	.short	(.L_31 - .L_30)
.L_30:
        /*001c*/ 	.word	0x00000000
        /*0020*/ 	.short	0x0000
        /*0022*/ 	.short	0x0000
        /*0024*/ 	.byte	0x00, 0xf5, 0x21, 0x00


	//----- nvinfo : EIATTR_SPARSE_MMA_MASK
	.align		4
.L_31:
        /*0028*/ 	.byte	0x03, 0x50
        /*002a*/ 	.short	0x0000


	//----- nvinfo : EIATTR_MAXREG_COUNT
	.align		4
        /*002c*/ 	.byte	0x03, 0x1b
        /*002e*/ 	.short	0x00ff


	//----- nvinfo : EIATTR_MERCURY_ISA_VERSION
	.align		4
        /*0030*/ 	.byte	0x03, 0x5f
        /*0032*/ 	.short	0x0101


	//----- nvinfo : EIATTR_VRC_CTA_INIT_COUNT
	.align		4
        /*0034*/ 	.byte	0x02, 0x4a
	.zero		1
	.zero		1


	//----- nvinfo : EIATTR_EXIT_INSTR_OFFSETS
	.align		4
        /*0038*/ 	.byte	0x04, 0x1c
        /*003a*/ 	.short	(.L_33 - .L_32)


	//   ....[0]....
.L_32:
        /*003c*/ 	.word	0x00000070


	//   ....[1]....
        /*0040*/ 	.word	0x00000100


	//   ....[2]....
        /*0044*/ 	.word	0x00000130


	//----- nvinfo : EIATTR_CBANK_PARAM_SIZE
	.align		4
.L_33:
        /*0048*/ 	.byte	0x03, 0x19
        /*004a*/ 	.short	0x000c


	//----- nvinfo : EIATTR_PARAM_CBANK
	.align		4
        /*004c*/ 	.byte	0x04, 0x0a
        /*004e*/ 	.short	(.L_35 - .L_34)
	.align		4
.L_34:
        /*0050*/ 	.word	index@(.nv.constant0._Z13convertToCapsPci)
        /*0054*/ 	.short	0x0380
        /*0056*/ 	.short	0x000c


	//----- nvinfo : EIATTR_SW_WAR
	.align		4
.L_35:
        /*0058*/ 	.byte	0x04, 0x36
        /*005a*/ 	.short	(.L_37 - .L_36)
.L_36:
        /*005c*/ 	.word	0x00000008
.L_37:


//--------------------- .nv.callgraph             --------------------------
	.section	.nv.callgraph,"",@"SHT_CUDA_CALLGRAPH"
	.align	4
	.sectionentsize	8
	.align		4
        /*0000*/ 	.word	0x00000000
	.align		4
        /*0004*/ 	.word	0xffffffff
	.align		4
        /*0008*/ 	.word	0x00000000
	.align		4
        /*000c*/ 	.word	0xfffffffe
	.align		4
        /*0010*/ 	.word	0x00000000
	.align		4
        /*0014*/ 	.word	0xfffffffd
	.align		4
        /*0018*/ 	.word	0x00000000
	.align		4
        /*001c*/ 	.word	0xfffffffc


//--------------------- .text._Z16findMaxOccurencePcPii --------------------------
	.section	.text._Z16findMaxOccurencePcPii,"ax",@progbits
	.align	128
        .global         _Z16findMaxOccurencePcPii
        .type           _Z16findMaxOccurencePcPii,@function
        .size           _Z16findMaxOccurencePcPii,(.L_x_2 - _Z16findMaxOccurencePcPii)
        .other          _Z16findMaxOccurencePcPii,@"STO_CUDA_ENTRY STV_DEFAULT"
_Z16findMaxOccurencePcPii:
.text._Z16findMaxOccurencePcPii:
[----:B------:R-:W-:Y:S01]  /*0000*/  LDC R1, c[0x0][0x37c] ;  /* 0x0000df00ff017b82 */ /* 0x000fe20000000800 */
[----:B------:R-:W0:Y:S07]  /*0010*/  S2R R0, SR_TID.X ;  /* 0x0000000000007919 */ /* 0x000e2e0000002100 */
[----:B------:R-:W0:Y:S01]  /*0020*/  S2UR UR4, SR_CTAID.X ;  /* 0x00000000000479c3 */ /* 0x000e220000002500 */
[----:B------:R-:W1:Y:S07]  /*0030*/  LDCU UR5, c[0x0][0x390] ;  /* 0x00007200ff0577ac */ /* 0x000e6e0008000800 */
[----:B------:R-:W0:Y:S02]  /*0040*/  LDC R3, c[0x0][0x360] ;  /* 0x0000d800ff037b82 */ /* 0x000e240000000800 */
[----:B0-----:R-:W-:-:S05]  /*0050*/  IMAD R0, R3, UR4, R0 ;  /* 0x0000000403007c24 */ /* 0x001fca000f8e0200 */
[----:B-1----:R-:W-:-:S13]  /*0060*/  ISETP.GE.AND P0, PT, R0, UR5, PT ;  /* 0x0000000500007c0c */ /* 0x002fda000bf06270 */
[----:B------:R-:W-:Y:S05]  /*0070*/  @P0 EXIT ;  /* 0x000000000000094d */ /* 0x000fea0003800000 */
[----:B------:R-:W0:Y:S01]  /*0080*/  LDCU.64 UR6, c[0x0][0x380] ;  /* 0x00007000ff0677ac */ /* 0x000e220008000a00 */
[----:B------:R-:W1:Y:S01]  /*0090*/  LDC.64 R2, c[0x0][0x388] ;  /* 0x0000e200ff027b82 */ /* 0x000e620000000a00 */
[----:B------:R-:W2:Y:S01]  /*00a0*/  LDCU.64 UR4, c[0x0][0x358] ;  /* 0x00006b00ff0477ac */ /* 0x000ea20008000a00 */
[----:B0-----:R-:W-:-:S04]  /*00b0*/  IADD3 R4, P0, PT, R0, UR6, RZ ;  /* 0x0000000600047c10 */ /* 0x001fc8000ff1e0ff */
[----:B------:R-:W-:-:S06]  /*00c0*/  LEA.HI.X.SX32 R5, R0, UR7, 0x1, P0 ;  /* 0x0000000700057c11 */ /* 0x000fcc00080f0eff */
[----:B--2---:R-:W1:Y:S01]  /*00d0*/  LDG.E.S8 R5, desc[UR4][R4.64] ;  /* 0x0000000404057981 */ /* 0x004e62000c1e1300 */
[----:B------:R-:W-:Y:S02]  /*00e0*/  HFMA2 R7, -RZ, RZ, 0, 5.9604644775390625e-08 ;  /* 0x00000001ff077431 */ /* 0x000fe400000001ff */
[----:B-1----:R-:W-:-:S05]  /*00f0*/  IMAD.WIDE R2, R5, 0x4, R2 ;  /* 0x0000000405027825 */ /* 0x002fca00078e0202 */
[----:B------:R-:W-:Y:S01]  /*0100*/  REDG.E.ADD.STRONG.GPU desc[UR4][R2.64+-0x104], R7 ;  /* 0xfffefc070200798e */ /* 0x000fe2000c12e104 */
[----:B------:R-:W-:Y:S05]  /*0110*/  EXIT ;  /* 0x000000000000794d */ /* 0x000fea0003800000 */
.L_x_0:
[----:B------:R-:W-:-:S00]  /*0120*/  BRA `(.L_x_0) ;  /* 0xfffffffc00fc7947 */ /* 0x000fc0000383ffff */
[----:B------:R-:W-:-:S00]  /*0130*/  NOP ;  /* 0x0000000000007918 */ /* 0x000fc00000000000 */
        /* <DEDUP_REMOVED lines=12> */
.L_x_2:


//--------------------- .text._Z13convertToCapsPci --------------------------
	.section	.text._Z13convertToCapsPci,"ax",@progbits
	.align	128
        .global         _Z13convertToCapsPci
        .type           _Z13convertToCapsPci,@function
        .size           _Z13convertToCapsPci,(.L_x_3 - _Z13convertToCapsPci)
        .other          _Z13convertToCapsPci,@"STO_CUDA_ENTRY STV_DEFAULT"
_Z13convertToCapsPci:
.text._Z13convertToCapsPci:
        /* <DEDUP_REMOVED lines=9> */
[----:B------:R-:W1:Y:S01]  /*0090*/  LDCU.64 UR4, c[0x0][0x358] ;  /* 0x00006b00ff0477ac */ /* 0x000e620008000a00 */
[----:B0-----:R-:W-:-:S04]  /*00a0*/  IADD3 R2, P0, PT, R0, UR6, RZ ;  /* 0x0000000600027c10 */ /* 0x001fc8000ff1e0ff */
[----:B------:R-:W-:-:S05]  /*00b0*/  LEA.HI.X.SX32 R3, R0, UR7, 0x1, P0 ;  /* 0x0000000700037c11 */ /* 0x000fca00080f0eff */
[----:B-1----:R-:W2:Y:S02]  /*00c0*/  LDG.E.U8 R0, desc[UR4][R2.64] ;  /* 0x0000000402007981 */ /* 0x002ea4000c1e1100 */
[----:B--2---:R-:W-:-:S05]  /*00d0*/  VIADD R4, R0, 0xffffff9f ;  /* 0xffffff9f00047836 */ /* 0x004fca0000000000 */
[----:B------:R-:W-:-:S04]  /*00e0*/  LOP3.LUT R4, R4, 0xff, RZ, 0xc0, !PT ;  /* 0x000000ff04047812 */ /* 0x000fc800078ec0ff */
[----:B------:R-:W-:-:S13]  /*00f0*/  ISETP.GT.U32.AND P0, PT, R4, 0x19, PT ;  /* 0x000000190400780c */ /* 0x000fda0003f04070 */
[----:B------:R-:W-:Y:S05]  /*0100*/  @P0 EXIT ;  /* 0x000000000000094d */ /* 0x000fea0003800000 */
[----:B------:R-:W-:-:S05]  /*0110*/  VIADD R5, R0, 0xffffffe0 ;  /* 0xffffffe000057836 */ /* 0x000fca0000000000 */
[----:B------:R-:W-:Y:S01]  /*0120*/  STG.E.U8 desc[UR4][R2.64], R5 ;  /* 0x0000000502007986 */ /* 0x000fe2000c101104 */
[----:B------:R-:W-:Y:S05]  /*0130*/  EXIT ;  /* 0x000000000000794d */ /* 0x000fea0003800000 */
.L_x_1:
        /* <DEDUP_REMOVED lines=12> */
.L_x_3:


//--------------------- .nv.shared.reserved.0     --------------------------
	.section	.nv.shared.reserved.0,"aw",@nobits
	.weak		__nv_reservedSMEM_offset_0_alias
	.size		__nv_reservedSMEM_offset_0_alias, 0, 64
	.other		__nv_reservedSMEM_offset_0_alias,@"STO_CUDA_RESERVED_SHARED STV_DEFAULT"
__nv_reservedSMEM_offset_0_alias:
	.zero		0
	.zero		64


//--------------------- .nv.constant0._Z16findMaxOccurencePcPii --------------------------
	.section	.nv.constant0._Z16findMaxOccurencePcPii,"a",@progbits
	.sectionflags	@""
	.align	4
.nv.constant0._Z16findMaxOccurencePcPii:
	.zero		916


//--------------------- .nv.constant0._Z13convertToCapsPci --------------------------
	.section	.nv.constant0._Z13convertToCapsPci,"a",@progbits
	.sectionflags	@""
	.align	4
.nv.constant0._Z13convertToCapsPci:
	.zero		908


//--------------------- SYMBOLS --------------------------

	.type		.nv.reservedSmem.offset0,@object
	.size		.nv.reservedSmem.offset0,0x4
